//
// Generated by NVIDIA NVVM Compiler
//
// Compiler Build ID: CL-36424714
// Cuda compilation tools, release 13.0, V13.0.88
// Based on NVVM 20.0.0
//

.version 9.0
.target sm_100
.address_size 64

	// .globl	_Z11matrix_multPfjjS_jjS_
// _ZZ11matrix_multPfjjS_jjS_E2S1 has been demoted
// _ZZ11matrix_multPfjjS_jjS_E2S2 has been demoted

.visible .entry _Z11matrix_multPfjjS_jjS_(
	.param .u64 .ptr .align 1 _Z11matrix_multPfjjS_jjS__param_0,
	.param .u32 _Z11matrix_multPfjjS_jjS__param_1,
	.param .u32 _Z11matrix_multPfjjS_jjS__param_2,
	.param .u64 .ptr .align 1 _Z11matrix_multPfjjS_jjS__param_3,
	.param .u32 _Z11matrix_multPfjjS_jjS__param_4,
	.param .u32 _Z11matrix_multPfjjS_jjS__param_5,
	.param .u64 .ptr .align 1 _Z11matrix_multPfjjS_jjS__param_6
)
{
	.reg .pred 	%p<11>;
	.reg .b32 	%r<42>;
	.reg .b32 	%f<204>;
	.reg .b64 	%rd<13>;
	// demoted variable
	.shared .align 4 .b8 _ZZ11matrix_multPfjjS_jjS_E2S1[16384];
	// demoted variable
	.shared .align 4 .b8 _ZZ11matrix_multPfjjS_jjS_E2S2[16384];
	ld.param.u64 	%rd4, [_Z11matrix_multPfjjS_jjS__param_0];
	ld.param.u32 	%r23, [_Z11matrix_multPfjjS_jjS__param_1];
	ld.param.u64 	%rd5, [_Z11matrix_multPfjjS_jjS__param_3];
	ld.param.u32 	%r24, [_Z11matrix_multPfjjS_jjS__param_4];
	ld.param.u32 	%r25, [_Z11matrix_multPfjjS_jjS__param_5];
	ld.param.u64 	%rd3, [_Z11matrix_multPfjjS_jjS__param_6];
	cvta.to.global.u64 	%rd1, %rd5;
	cvta.to.global.u64 	%rd2, %rd4;
	mov.u32 	%r37, %tid.x;
	mov.u32 	%r39, %tid.y;
	mov.u32 	%r26, %ctaid.x;
	mov.u32 	%r27, %ntid.x;
	mad.lo.s32 	%r3, %r26, %r27, %r37;
	mov.u32 	%r28, %ctaid.y;
	mov.u32 	%r29, %ntid.y;
	mad.lo.s32 	%r4, %r28, %r29, %r39;
	add.s32 	%r30, %r24, -1;
	shr.u32 	%r31, %r30, 6;
	shl.b32 	%r32, %r39, 8;
	mov.u32 	%r33, _ZZ11matrix_multPfjjS_jjS_E2S1;
	add.s32 	%r5, %r33, %r32;
	shl.b32 	%r34, %r37, 2;
	add.s32 	%r6, %r5, %r34;
	mov.u32 	%r35, _ZZ11matrix_multPfjjS_jjS_E2S2;
	add.s32 	%r8, %r35, %r34;
	add.s32 	%r7, %r8, %r32;
	neg.s32 	%r41, %r31;
	mad.lo.s32 	%r40, %r24, %r3, %r39;
	mad.lo.s32 	%r38, %r37, %r23, %r4;
	shl.b32 	%r12, %r23, 6;
	mov.f32 	%f201, 0f00000000;
$L__BB0_1:
	setp.ge.u32 	%p1, %r4, %r23;
	setp.ge.u32 	%p2, %r37, %r24;
	mov.f32 	%f202, 0f00000000;
	or.pred  	%p3, %p1, %p2;
	@%p3 bra 	$L__BB0_3;
	mul.wide.u32 	%rd6, %r38, 4;
	add.s64 	%rd7, %rd2, %rd6;
	ld.global.f32 	%f202, [%rd7];
$L__BB0_3:
	setp.ge.u32 	%p4, %r3, %r25;
	st.shared.f32 	[%r6], %f202;
	bar.sync 	0;
	setp.ge.u32 	%p5, %r39, %r24;
	mov.f32 	%f203, 0f00000000;
	or.pred  	%p6, %p4, %p5;
	@%p6 bra 	$L__BB0_5;
	mul.wide.u32 	%rd8, %r40, 4;
	add.s64 	%rd9, %rd1, %rd8;
	ld.global.f32 	%f203, [%rd9];
$L__BB0_5:
	st.shared.f32 	[%r7], %f203;
	bar.sync 	0;
	ld.shared.f32 	%f10, [%r5];
	ld.shared.f32 	%f11, [%r8];
	fma.rn.f32 	%f12, %f10, %f11, %f201;
	ld.shared.f32 	%f13, [%r5+4];
	ld.shared.f32 	%f14, [%r8+256];
	fma.rn.f32 	%f15, %f13, %f14, %f12;
	ld.shared.f32 	%f16, [%r5+8];
	ld.shared.f32 	%f17, [%r8+512];
	fma.rn.f32 	%f18, %f16, %f17, %f15;
	ld.shared.f32 	%f19, [%r5+12];
	ld.shared.f32 	%f20, [%r8+768];
	fma.rn.f32 	%f21, %f19, %f20, %f18;
	ld.shared.f32 	%f22, [%r5+16];
	ld.shared.f32 	%f23, [%r8+1024];
	fma.rn.f32 	%f24, %f22, %f23, %f21;
	ld.shared.f32 	%f25, [%r5+20];
	ld.shared.f32 	%f26, [%r8+1280];
	fma.rn.f32 	%f27, %f25, %f26, %f24;
	ld.shared.f32 	%f28, [%r5+24];
	ld.shared.f32 	%f29, [%r8+1536];
	fma.rn.f32 	%f30, %f28, %f29, %f27;
	ld.shared.f32 	%f31, [%r5+28];
	ld.shared.f32 	%f32, [%r8+1792];
	fma.rn.f32 	%f33, %f31, %f32, %f30;
	ld.shared.f32 	%f34, [%r5+32];
	ld.shared.f32 	%f35, [%r8+2048];
	fma.rn.f32 	%f36, %f34, %f35, %f33;
	ld.shared.f32 	%f37, [%r5+36];
	ld.shared.f32 	%f38, [%r8+2304];
	fma.rn.f32 	%f39, %f37, %f38, %f36;
	ld.shared.f32 	%f40, [%r5+40];
	ld.shared.f32 	%f41, [%r8+2560];
	fma.rn.f32 	%f42, %f40, %f41, %f39;
	ld.shared.f32 	%f43, [%r5+44];
	ld.shared.f32 	%f44, [%r8+2816];
	fma.rn.f32 	%f45, %f43, %f44, %f42;
	ld.shared.f32 	%f46, [%r5+48];
	ld.shared.f32 	%f47, [%r8+3072];
	fma.rn.f32 	%f48, %f46, %f47, %f45;
	ld.shared.f32 	%f49, [%r5+52];
	ld.shared.f32 	%f50, [%r8+3328];
	fma.rn.f32 	%f51, %f49, %f50, %f48;
	ld.shared.f32 	%f52, [%r5+56];
	ld.shared.f32 	%f53, [%r8+3584];
	fma.rn.f32 	%f54, %f52, %f53, %f51;
	ld.shared.f32 	%f55, [%r5+60];
	ld.shared.f32 	%f56, [%r8+3840];
	fma.rn.f32 	%f57, %f55, %f56, %f54;
	ld.shared.f32 	%f58, [%r5+64];
	ld.shared.f32 	%f59, [%r8+4096];
	fma.rn.f32 	%f60, %f58, %f59, %f57;
	ld.shared.f32 	%f61, [%r5+68];
	ld.shared.f32 	%f62, [%r8+4352];
	fma.rn.f32 	%f63, %f61, %f62, %f60;
	ld.shared.f32 	%f64, [%r5+72];
	ld.shared.f32 	%f65, [%r8+4608];
	fma.rn.f32 	%f66, %f64, %f65, %f63;
	ld.shared.f32 	%f67, [%r5+76];
	ld.shared.f32 	%f68, [%r8+4864];
	fma.rn.f32 	%f69, %f67, %f68, %f66;
	ld.shared.f32 	%f70, [%r5+80];
	ld.shared.f32 	%f71, [%r8+5120];
	fma.rn.f32 	%f72, %f70, %f71, %f69;
	ld.shared.f32 	%f73, [%r5+84];
	ld.shared.f32 	%f74, [%r8+5376];
	fma.rn.f32 	%f75, %f73, %f74, %f72;
	ld.shared.f32 	%f76, [%r5+88];
	ld.shared.f32 	%f77, [%r8+5632];
	fma.rn.f32 	%f78, %f76, %f77, %f75;
	ld.shared.f32 	%f79, [%r5+92];
	ld.shared.f32 	%f80, [%r8+5888];
	fma.rn.f32 	%f81, %f79, %f80, %f78;
	ld.shared.f32 	%f82, [%r5+96];
	ld.shared.f32 	%f83, [%r8+6144];
	fma.rn.f32 	%f84, %f82, %f83, %f81;
	ld.shared.f32 	%f85, [%r5+100];
	ld.shared.f32 	%f86, [%r8+6400];
	fma.rn.f32 	%f87, %f85, %f86, %f84;
	ld.shared.f32 	%f88, [%r5+104];
	ld.shared.f32 	%f89, [%r8+6656];
	fma.rn.f32 	%f90, %f88, %f89, %f87;
	ld.shared.f32 	%f91, [%r5+108];
	ld.shared.f32 	%f92, [%r8+6912];
	fma.rn.f32 	%f93, %f91, %f92, %f90;
	ld.shared.f32 	%f94, [%r5+112];
	ld.shared.f32 	%f95, [%r8+7168];
	fma.rn.f32 	%f96, %f94, %f95, %f93;
	ld.shared.f32 	%f97, [%r5+116];
	ld.shared.f32 	%f98, [%r8+7424];
	fma.rn.f32 	%f99, %f97, %f98, %f96;
	ld.shared.f32 	%f100, [%r5+120];
	ld.shared.f32 	%f101, [%r8+7680];
	fma.rn.f32 	%f102, %f100, %f101, %f99;
	ld.shared.f32 	%f103, [%r5+124];
	ld.shared.f32 	%f104, [%r8+7936];
	fma.rn.f32 	%f105, %f103, %f104, %f102;
	ld.shared.f32 	%f106, [%r5+128];
	ld.shared.f32 	%f107, [%r8+8192];
	fma.rn.f32 	%f108, %f106, %f107, %f105;
	ld.shared.f32 	%f109, [%r5+132];
	ld.shared.f32 	%f110, [%r8+8448];
	fma.rn.f32 	%f111, %f109, %f110, %f108;
	ld.shared.f32 	%f112, [%r5+136];
	ld.shared.f32 	%f113, [%r8+8704];
	fma.rn.f32 	%f114, %f112, %f113, %f111;
	ld.shared.f32 	%f115, [%r5+140];
	ld.shared.f32 	%f116, [%r8+8960];
	fma.rn.f32 	%f117, %f115, %f116, %f114;
	ld.shared.f32 	%f118, [%r5+144];
	ld.shared.f32 	%f119, [%r8+9216];
	fma.rn.f32 	%f120, %f118, %f119, %f117;
	ld.shared.f32 	%f121, [%r5+148];
	ld.shared.f32 	%f122, [%r8+9472];
	fma.rn.f32 	%f123, %f121, %f122, %f120;
	ld.shared.f32 	%f124, [%r5+152];
	ld.shared.f32 	%f125, [%r8+9728];
	fma.rn.f32 	%f126, %f124, %f125, %f123;
	ld.shared.f32 	%f127, [%r5+156];
	ld.shared.f32 	%f128, [%r8+9984];
	fma.rn.f32 	%f129, %f127, %f128, %f126;
	ld.shared.f32 	%f130, [%r5+160];
	ld.shared.f32 	%f131, [%r8+10240];
	fma.rn.f32 	%f132, %f130, %f131, %f129;
	ld.shared.f32 	%f133, [%r5+164];
	ld.shared.f32 	%f134, [%r8+10496];
	fma.rn.f32 	%f135, %f133, %f134, %f132;
	ld.shared.f32 	%f136, [%r5+168];
	ld.shared.f32 	%f137, [%r8+10752];
	fma.rn.f32 	%f138, %f136, %f137, %f135;
	ld.shared.f32 	%f139, [%r5+172];
	ld.shared.f32 	%f140, [%r8+11008];
	fma.rn.f32 	%f141, %f139, %f140, %f138;
	ld.shared.f32 	%f142, [%r5+176];
	ld.shared.f32 	%f143, [%r8+11264];
	fma.rn.f32 	%f144, %f142, %f143, %f141;
	ld.shared.f32 	%f145, [%r5+180];
	ld.shared.f32 	%f146, [%r8+11520];
	fma.rn.f32 	%f147, %f145, %f146, %f144;
	ld.shared.f32 	%f148, [%r5+184];
	ld.shared.f32 	%f149, [%r8+11776];
	fma.rn.f32 	%f150, %f148, %f149, %f147;
	ld.shared.f32 	%f151, [%r5+188];
	ld.shared.f32 	%f152, [%r8+12032];
	fma.rn.f32 	%f153, %f151, %f152, %f150;
	ld.shared.f32 	%f154, [%r5+192];
	ld.shared.f32 	%f155, [%r8+12288];
	fma.rn.f32 	%f156, %f154, %f155, %f153;
	ld.shared.f32 	%f157, [%r5+196];
	ld.shared.f32 	%f158, [%r8+12544];
	fma.rn.f32 	%f159, %f157, %f158, %f156;
	ld.shared.f32 	%f160, [%r5+200];
	ld.shared.f32 	%f161, [%r8+12800];
	fma.rn.f32 	%f162, %f160, %f161, %f159;
	ld.shared.f32 	%f163, [%r5+204];
	ld.shared.f32 	%f164, [%r8+13056];
	fma.rn.f32 	%f165, %f163, %f164, %f162;
	ld.shared.f32 	%f166, [%r5+208];
	ld.shared.f32 	%f167, [%r8+13312];
	fma.rn.f32 	%f168, %f166, %f167, %f165;
	ld.shared.f32 	%f169, [%r5+212];
	ld.shared.f32 	%f170, [%r8+13568];
	fma.rn.f32 	%f171, %f169, %f170, %f168;
	ld.shared.f32 	%f172, [%r5+216];
	ld.shared.f32 	%f173, [%r8+13824];
	fma.rn.f32 	%f174, %f172, %f173, %f171;
	ld.shared.f32 	%f175, [%r5+220];
	ld.shared.f32 	%f176, [%r8+14080];
	fma.rn.f32 	%f177, %f175, %f176, %f174;
	ld.shared.f32 	%f178, [%r5+224];
	ld.shared.f32 	%f179, [%r8+14336];
	fma.rn.f32 	%f180, %f178, %f179, %f177;
	ld.shared.f32 	%f181, [%r5+228];
	ld.shared.f32 	%f182, [%r8+14592];
	fma.rn.f32 	%f183, %f181, %f182, %f180;
	ld.shared.f32 	%f184, [%r5+232];
	ld.shared.f32 	%f185, [%r8+14848];
	fma.rn.f32 	%f186, %f184, %f185, %f183;
	ld.shared.f32 	%f187, [%r5+236];
	ld.shared.f32 	%f188, [%r8+15104];
	fma.rn.f32 	%f189, %f187, %f188, %f186;
	ld.shared.f32 	%f190, [%r5+240];
	ld.shared.f32 	%f191, [%r8+15360];
	fma.rn.f32 	%f192, %f190, %f191, %f189;
	ld.shared.f32 	%f193, [%r5+244];
	ld.shared.f32 	%f194, [%r8+15616];
	fma.rn.f32 	%f195, %f193, %f194, %f192;
	ld.shared.f32 	%f196, [%r5+248];
	ld.shared.f32 	%f197, [%r8+15872];
	fma.rn.f32 	%f198, %f196, %f197, %f195;
	ld.shared.f32 	%f199, [%r5+252];
	ld.shared.f32 	%f200, [%r8+16128];
	fma.rn.f32 	%f201, %f199, %f200, %f198;
	bar.sync 	0;
	add.s32 	%r41, %r41, 1;
	add.s32 	%r40, %r40, 64;
	add.s32 	%r39, %r39, 64;
	add.s32 	%r38, %r38, %r12;
	add.s32 	%r37, %r37, 64;
	setp.ne.s32 	%p7, %r41, 1;
	@%p7 bra 	$L__BB0_1;
	setp.ge.u32 	%p8, %r3, %r25;
	setp.ge.u32 	%p9, %r4, %r23;
	or.pred  	%p10, %p9, %p8;
	@%p10 bra 	$L__BB0_8;
	mad.lo.s32 	%r36, %r23, %r3, %r4;
	cvta.to.global.u64 	%rd10, %rd3;
	mul.wide.u32 	%rd11, %r36, 4;
	add.s64 	%rd12, %rd10, %rd11;
	st.global.f32 	[%rd12], %f201;
$L__BB0_8:
	ret;

}


// ===== COMPILED SASS (sm_100) =====

	.target	sm_100

	.elftype	@"ET_EXEC"


//--------------------- .note.nv.tkinfo           --------------------------
	.section	.note.nv.tkinfo,"",@"SHT_NOTE"
	.sectionflags	@"SHF_NOTE_NV_TKINFO"
	.tkinfo
        /*0018*/ 	.word	0x00000002
        /*0030*/ 	.string	""
        /*0030*/ 	.string	"ptxas"
        /*0030*/ 	.string	"Cuda compilation tools, release 13.0, V13.0.88"
        /*0030*/ 	.string	"Build cuda_13.0.r13.0/compiler.36424714_0"
        /*0030*/ 	.string	"-arch sm_100 -m 64 "



//--------------------- .note.nv.cuinfo           --------------------------
	.section	.note.nv.cuinfo,"",@"SHT_NOTE"
	.sectionflags	@"SHF_NOTE_NV_CUINFO"
        /*0018*/ 	.short	0x0002
        /*001a*/ 	.short	0x0064
        /*001c*/ 	.short	0x0082
	.zero		2


//--------------------- .nv.info                  --------------------------
	.section	.nv.info,"",@"SHT_CUDA_INFO"
	.align	4


	//----- nvinfo : EIATTR_REGCOUNT
	.align		4
        /*0000*/ 	.byte	0x04, 0x2f
        /*0002*/ 	.short	(.L_1 - .L_0)
	.align		4
.L_0:
        /*0004*/ 	.word	index@(_Z11matrix_multPfjjS_jjS_)
        /*0008*/ 	.word	0x00000020


	//----- nvinfo : EIATTR_FRAME_SIZE
	.align		4
.L_1:
        /*000c*/ 	.byte	0x04, 0x11
        /*000e*/ 	.short	(.L_3 - .L_2)
	.align		4
.L_2:
        /*0010*/ 	.word	index@(_Z11matrix_multPfjjS_jjS_)
        /*0014*/ 	.word	0x00000000


	//----- nvinfo : EIATTR_MIN_STACK_SIZE
	.align		4
.L_3:
        /*0018*/ 	.byte	0x04, 0x12
        /*001a*/ 	.short	(.L_5 - .L_4)
	.align		4
.L_4:
        /*001c*/ 	.word	index@(_Z11matrix_multPfjjS_jjS_)
        /*0020*/ 	.word	0x00000000
.L_5:


//--------------------- .nv.compat                --------------------------
	.section	.nv.compat,"",@"SHT_CUDA_COMPAT_INFO"
	.align	4
        /*0000*/ 	.byte	0x02, 0x09, 0x00, 0x00, 0x02, 0x02, 0x01, 0x00, 0x02, 0x05, 0x05, 0x00, 0x03, 0x07, 0x01, 0x01
        /*0010*/ 	.byte	0x02, 0x03, 0x00, 0x00, 0x02, 0x06, 0x01, 0x00, 0x04, 0x0b, 0x08, 0x00, 0x09, 0x00, 0x00, 0x00
        /*0020*/ 	.byte	0x00, 0x00, 0x00, 0x00


//--------------------- .nv.info._Z11matrix_multPfjjS_jjS_ --------------------------
	.section	.nv.info._Z11matrix_multPfjjS_jjS_,"",@"SHT_CUDA_INFO"
	.sectionflags	@""
	.align	4


	//----- nvinfo : EIATTR_CUDA_API_VERSION
	.align		4
        /*0000*/ 	.byte	0x04, 0x37
        /*0002*/ 	.short	(.L_7 - .L_6)
.L_6:
        /*0004*/ 	.word	0x00000082


	//----- nvinfo : EIATTR_KPARAM_INFO
	.align		4
.L_7:
        /*0008*/ 	.byte	0x04, 0x17
        /*000a*/ 	.short	(.L_9 - .L_8)
.L_8:
        /*000c*/ 	.word	0x00000000
        /*0010*/ 	.short	0x0006
        /*0012*/ 	.short	0x0020
        /*0014*/ 	.byte	0x00, 0xf5, 0x21, 0x00


	//----- nvinfo : EIATTR_KPARAM_INFO
	.align		4
.L_9:
        /*0018*/ 	.byte	0x04, 0x17
        /*001a*/ 	.short	(.L_11 - .L_10)
.L_10:
        /*001c*/ 	.word	0x00000000
        /*0020*/ 	.short	0x0005
        /*0022*/ 	.short	0x001c
        /*0024*/ 	.byte	0x00, 0xf0, 0x11, 0x00


	//----- nvinfo : EIATTR_KPARAM_INFO
	.align		4
.L_11:
        /*0028*/ 	.byte	0x04, 0x17
        /*002a*/ 	.short	(.L_13 - .L_12)
.L_12:
        /*002c*/ 	.word	0x00000000
        /*0030*/ 	.short	0x0004
        /*0032*/ 	.short	0x0018
        /*0034*/ 	.byte	0x00, 0xf0, 0x11, 0x00


	//----- nvinfo : EIATTR_KPARAM_INFO
	.align		4
.L_13:
        /*0038*/ 	.byte	0x04, 0x17
        /*003a*/ 	.short	(.L_15 - .L_14)
.L_14:
        /*003c*/ 	.word	0x00000000
        /*0040*/ 	.short	0x0003
        /*0042*/ 	.short	0x0010
        /*0044*/ 	.byte	0x00, 0xf5, 0x21, 0x00


	//----- nvinfo : EIATTR_KPARAM_INFO
	.align		4
.L_15:
        /*0048*/ 	.byte	0x04, 0x17
        /*004a*/ 	.short	(.L_17 - .L_16)
.L_16:
        /*004c*/ 	.word	0x00000000
        /*0050*/ 	.short	0x0002
        /*0052*/ 	.short	0x000c
        /*0054*/ 	.byte	0x00, 0xf0, 0x11, 0x00


	//----- nvinfo : EIATTR_KPARAM_INFO
	.align		4
.L_17:
        /*0058*/ 	.byte	0x04, 0x17
        /*005a*/ 	.short	(.L_19 - .L_18)
.L_18:
        /*005c*/ 	.word	0x00000000
        /*0060*/ 	.short	0x0001
        /*0062*/ 	.short	0x0008
        /*0064*/ 	.byte	0x00, 0xf0, 0x11, 0x00


	//----- nvinfo : EIATTR_KPARAM_INFO
	.align		4
.L_19:
        /*0068*/ 	.byte	0x04, 0x17
        /*006a*/ 	.short	(.L_21 - .L_20)
.L_20:
        /*006c*/ 	.word	0x00000000
        /*0070*/ 	.short	0x0000
        /*0072*/ 	.short	0x0000
        /*0074*/ 	.byte	0x00, 0xf5, 0x21, 0x00


	//----- nvinfo : EIATTR_SPARSE_MMA_MASK
	.align		4
.L_21:
        /*0078*/ 	.byte	0x03, 0x50
        /*007a*/ 	.short	0x0000


	//----- nvinfo : EIATTR_MAXREG_COUNT
	.align		4
        /*007c*/ 	.byte	0x03, 0x1b
        /*007e*/ 	.short	0x00ff


	//----- nvinfo : EIATTR_NUM_BARRIERS
	.align		4
        /*0080*/ 	.byte	0x02, 0x4c
        /*0082*/ 	.byte	0x01
	.zero		1


	//----- nvinfo : EIATTR_MERCURY_ISA_VERSION
	.align		4
        /*0084*/ 	.byte	0x03, 0x5f
        /*0086*/ 	.short	0x0101


	//----- nvinfo : EIATTR_VRC_CTA_INIT_COUNT
	.align		4
        /*0088*/ 	.byte	0x02, 0x4a
	.zero		1
	.zero		1


	//----- nvinfo : EIATTR_EXIT_INSTR_OFFSETS
	.align		4
        /*008c*/ 	.byte	0x04, 0x1c
        /*008e*/ 	.short	(.L_23 - .L_22)


	//   ....[0]....
.L_22:
        /*0090*/ 	.word	0x00000c80


	//   ....[1]....
        /*0094*/ 	.word	0x00000cd0


	//----- nvinfo : EIATTR_CBANK_PARAM_SIZE
	.align		4
.L_23:
        /*0098*/ 	.byte	0x03, 0x19
        /*009a*/ 	.short	0x0028


	//----- nvinfo : EIATTR_PARAM_CBANK
	.align		4
        /*009c*/ 	.byte	0x04, 0x0a
        /*009e*/ 	.short	(.L_25 - .L_24)
	.align		4
.L_24:
        /*00a0*/ 	.word	index@(.nv.constant0._Z11matrix_multPfjjS_jjS_)
        /*00a4*/ 	.short	0x0380
        /*00a6*/ 	.short	0x0028


	//----- nvinfo : EIATTR_SW_WAR
	.align		4
.L_25:
        /*00a8*/ 	.byte	0x04, 0x36
        /*00aa*/ 	.short	(.L_27 - .L_26)
.L_26:
        /*00ac*/ 	.word	0x00000008
.L_27:


//--------------------- .nv.callgraph             --------------------------
	.section	.nv.callgraph,"",@"SHT_CUDA_CALLGRAPH"
	.align	4
	.sectionentsize	8
	.align		4
        /*0000*/ 	.word	0x00000000
	.align		4
        /*0004*/ 	.word	0xffffffff
	.align		4
        /*0008*/ 	.word	0x00000000
	.align		4
        /*000c*/ 	.word	0xfffffffe
	.align		4
        /*0010*/ 	.word	0x00000000
	.align		4
        /*0014*/ 	.word	0xfffffffd
	.align		4
        /*0018*/ 	.word	0x00000000
	.align		4
        /*001c*/ 	.word	0xfffffffc


//--------------------- .text._Z11matrix_multPfjjS_jjS_ --------------------------
	.section	.text._Z11matrix_multPfjjS_jjS_,"ax",@progbits
	.align	128
        .global         _Z11matrix_multPfjjS_jjS_
        .type           _Z11matrix_multPfjjS_jjS_,@function
        .size           _Z11matrix_multPfjjS_jjS_,(.L_x_2 - _Z11matrix_multPfjjS_jjS_)
        .other          _Z11matrix_multPfjjS_jjS_,@"STO_CUDA_ENTRY STV_DEFAULT"
_Z11matrix_multPfjjS_jjS_:
.text._Z11matrix_multPfjjS_jjS_:
[----:B------:R-:W-:Y:S01]  /*0000*/  LDC R1, c[0x0][0x37c] ;  /* 0x0000df00ff017b82 */ /* 0x000fe20000000800 */
[----:B------:R-:W0:Y:S07]  /*0010*/  S2R R2, SR_TID.Y ;  /* 0x0000000000027919 */ /* 0x000e2e0000002200 */
[----:B------:R-:W1:Y:S01]  /*0020*/  S2UR UR7, SR_CgaCtaId ;  /* 0x00000000000779c3 */ /* 0x000e620000008800 */
[----:B------:R-:W2:Y:S01]  /*0030*/  LDCU UR12, c[0x0][0x398] ;  /* 0x00007300ff0c77ac */ /* 0x000ea20008000800 */
[----:B------:R-:W-:Y:S01]  /*0040*/  HFMA2 R19, -RZ, RZ, 0, 0 ;  /* 0x00000000ff137431 */ /* 0x000fe200000001ff */
[----:B------:R-:W3:Y:S01]  /*0050*/  S2R R5, SR_TID.X ;  /* 0x0000000000057919 */ /* 0x000ee20000002100 */
[----:B------:R-:W4:Y:S04]  /*0060*/  LDCU UR13, c[0x0][0x388] ;  /* 0x00007100ff0d77ac */ /* 0x000f280008000800 */
[----:B------:R-:W5:Y:S01]  /*0070*/  LDC R0, c[0x0][0x360] ;  /* 0x0000d800ff007b82 */ /* 0x000f620000000800 */
[----:B------:R-:W-:Y:S01]  /*0080*/  UMOV UR5, 0x400 ;  /* 0x0000040000057882 */ /* 0x000fe20000000000 */
[----:B------:R-:W0:Y:S01]  /*0090*/  LDCU.64 UR8, c[0x0][0x358] ;  /* 0x00006b00ff0877ac */ /* 0x000e220008000a00 */
[----:B------:R-:W-:-:S05]  /*00a0*/  UIADD3 UR6, UPT, UPT, UR5, 0x4000, URZ ;  /* 0x0000400005067890 */ /* 0x000fca000fffe0ff */
[----:B------:R-:W4:Y:S01]  /*00b0*/  S2UR UR11, SR_CTAID.Y ;  /* 0x00000000000b79c3 */ /* 0x000f220000002600 */
[----:B------:R-:W3:Y:S01]  /*00c0*/  LDCU UR15, c[0x0][0x398] ;  /* 0x00007300ff0f77ac */ /* 0x000ee20008000800 */
[----:B--2---:R-:W-:Y:S01]  /*00d0*/  UIADD3 UR4, UPT, UPT, UR12, -0x1, URZ ;  /* 0xffffffff0c047890 */ /* 0x004fe2000fffe0ff */
[----:B------:R-:W2:Y:S05]  /*00e0*/  LDCU UR14, c[0x0][0x39c] ;  /* 0x00007380ff0e77ac */ /* 0x000eaa0008000800 */
[----:B------:R-:W4:Y:S01]  /*00f0*/  LDC R7, c[0x0][0x364] ;  /* 0x0000d900ff077b82 */ /* 0x000f220000000800 */
[----:B-1----:R-:W-:Y:S02]  /*0100*/  ULEA UR5, UR7, UR5, 0x18 ;  /* 0x0000000507057291 */ /* 0x002fe4000f8ec0ff */
[----:B------:R-:W-:-:S02]  /*0110*/  ULEA UR6, UR7, UR6, 0x18 ;  /* 0x0000000607067291 */ /* 0x000fc4000f8ec0ff */
[----:B------:R-:W-:-:S03]  /*0120*/  USHF.R.U32.HI UR4, URZ, 0x6, UR4 ;  /* 0x00000006ff047899 */ /* 0x000fc60008011604 */
[----:B------:R-:W5:Y:S01]  /*0130*/  S2UR UR10, SR_CTAID.X ;  /* 0x00000000000a79c3 */ /* 0x000f620000002500 */
[----:B0-----:R-:W-:Y:S01]  /*0140*/  LEA R18, R2, UR5, 0x8 ;  /* 0x0000000502127c11 */ /* 0x001fe2000f8e40ff */
[----:B------:R-:W-:-:S03]  /*0150*/  UIADD3 UR4, UPT, UPT, -UR4, URZ, URZ ;  /* 0x000000ff04047290 */ /* 0x000fc6000fffe1ff */
[----:B---3--:R-:W-:-:S03]  /*0160*/  LEA R16, R5, R18, 0x2 ;  /* 0x0000001205107211 */ /* 0x008fc600078e10ff */
[----:B------:R-:W0:Y:S01]  /*0170*/  LDC R3, c[0x0][0x388] ;  /* 0x0000e200ff037b82 */ /* 0x000e220000000800 */
[----:B----4-:R-:W-:Y:S01]  /*0180*/  IMAD R20, R7, UR11, R2 ;  /* 0x0000000b07147c24 */ /* 0x010fe2000f8e0202 */
[----:B------:R-:W-:-:S04]  /*0190*/  LEA R7, R5, UR6, 0x2 ;  /* 0x0000000605077c11 */ /* 0x000fc8000f8e10ff */
[----:B------:R-:W-:Y:S01]  /*01a0*/  LEA R6, R2, R7, 0x8 ;  /* 0x0000000702067211 */ /* 0x000fe200078e40ff */
[----:B-----5:R-:W-:Y:S02]  /*01b0*/  IMAD R17, R0, UR10, R5 ;  /* 0x0000000a00117c24 */ /* 0x020fe4000f8e0205 */
[----:B------:R-:W-:Y:S02]  /*01c0*/  IMAD R0, R5, UR13, R20 ;  /* 0x0000000d05007c24 */ /* 0x000fe4000f8e0214 */
[----:B--2---:R-:W-:-:S07]  /*01d0*/  IMAD R4, R17, UR12, R2 ;  /* 0x0000000c11047c24 */ /* 0x004fce000f8e0202 */
.L_x_0:
[----:B------:R-:W-:Y:S02]  /*01e0*/  ISETP.GE.U32.AND P0, PT, R5, UR15, PT ;  /* 0x0000000f05007c0c */ /* 0x000fe4000bf06070 */
[----:B------:R-:W-:Y:S02]  /*01f0*/  MOV R27, RZ ;  /* 0x000000ff001b7202 */ /* 0x000fe40000000f00 */
[----:B0-----:R-:W-:-:S13]  /*0200*/  ISETP.GE.U32.OR P0, PT, R20, R3, P0 ;  /* 0x000000031400720c */ /* 0x001fda0000706470 */
[----:B------:R-:W0:Y:S02]  /*0210*/  @!P0 LDC.64 R10, c[0x0][0x380] ;  /* 0x0000e000ff0a8b82 */ /* 0x000e240000000a00 */
[----:B0-----:R-:W-:-:S05]  /*0220*/  @!P0 IMAD.WIDE.U32 R10, R0, 0x4, R10 ;  /* 0x00000004000a8825 */ /* 0x001fca00078e000a */
[----:B------:R-:W2:Y:S01]  /*0230*/  @!P0 LDG.E R27, desc[UR8][R10.64] ;  /* 0x000000080a1b8981 */ /* 0x000ea2000c1e1900 */
[----:B------:R-:W-:Y:S02]  /*0240*/  ISETP.GE.U32.AND P0, PT, R2, UR15, PT ;  /* 0x0000000f02007c0c */ /* 0x000fe4000bf06070 */
[----:B------:R-:W-:Y:S02]  /*0250*/  MOV R29, RZ ;  /* 0x000000ff001d7202 */ /* 0x000fe40000000f00 */
[----:B------:R-:W-:-:S13]  /*0260*/  ISETP.GE.U32.OR P0, PT, R17, UR14, P0 ;  /* 0x0000000e11007c0c */ /* 0x000fda0008706470 */
[----:B------:R-:W0:Y:S02]  /*0270*/  @!P0 LDC.64 R8, c[0x0][0x390] ;  /* 0x0000e400ff088b82 */ /* 0x000e240000000a00 */
[----:B0-----:R-:W-:Y:S01]  /*0280*/  @!P0 IMAD.WIDE.U32 R22, R4, 0x4, R8 ;  /* 0x0000000404168825 */ /* 0x001fe200078e0008 */
[----:B--2---:R-:W-:Y:S05]  /*0290*/  STS [R16], R27 ;  /* 0x0000001b10007388 */ /* 0x004fea0000000800 */
[----:B------:R-:W-:Y:S06]  /*02a0*/  BAR.SYNC.DEFER_BLOCKING 0x0 ;  /* 0x0000000000007b1d */ /* 0x000fec0000010000 */
[----:B------:R-:W2:Y:S01]  /*02b0*/  @!P0 LDG.E R29, desc[UR8][R22.64] ;  /* 0x00000008161d8981 */ /* 0x000ea2000c1e1900 */
[----:B------:R-:W-:Y:S01]  /*02c0*/  UIADD3 UR4, UPT, UPT, UR4, 0x1, URZ ;  /* 0x0000000104047890 */ /* 0x000fe2000fffe0ff */
[----:B------:R-:W-:-:S02]  /*02d0*/  IADD3 R2, PT, PT, R2, 0x40, RZ ;  /* 0x0000004002027810 */ /* 0x000fc40007ffe0ff */
[----:B------:R-:W-:Y:S01]  /*02e0*/  IADD3 R5, PT, PT, R5, 0x40, RZ ;  /* 0x0000004005057810 */ /* 0x000fe20007ffe0ff */
[----:B------:R-:W-:Y:S01]  /*02f0*/  UISETP.NE.AND UP0, UPT, UR4, 0x1, UPT ;  /* 0x000000010400788c */ /* 0x000fe2000bf05270 */
[----:B------:R-:W-:Y:S02]  /*0300*/  LEA R0, R3, R0, 0x6 ;  /* 0x0000000003007211 */ /* 0x000fe400078e30ff */
[----:B------:R-:W-:Y:S01]  /*0310*/  IADD3 R4, PT, PT, R4, 0x40, RZ ;  /* 0x0000004004047810 */ /* 0x000fe20007ffe0ff */
[----:B--2---:R-:W-:Y:S01]  /*0320*/  STS [R6], R29 ;  /* 0x0000001d06007388 */ /* 0x004fe20000000800 */
[----:B------:R-:W-:Y:S06]  /*0330*/  BAR.SYNC.DEFER_BLOCKING 0x0 ;  /* 0x0000000000007b1d */ /* 0x000fec0000010000 */
[----:B------:R-:W-:Y:S04]  /*0340*/  LDS R26, [R7] ;  /* 0x00000000071a7984 */ /* 0x000fe80000000800 */
[----:B------:R-:W0:Y:S04]  /*0350*/  LDS.128 R12, [R18] ;  /* 0x00000000120c7984 */ /* 0x000e280000000c00 */
[----:B------:R-:W1:Y:S04]  /*0360*/  LDS R27, [R7+0x100] ;  /* 0x00010000071b7984 */ /* 0x000e680000000800 */
[----:B------:R-:W2:Y:S04]  /*0370*/  LDS R25, [R7+0x200] ;  /* 0x0002000007197984 */ /* 0x000ea80000000800 */
[----:B------:R-:W3:Y:S04]  /*0380*/  LDS R28, [R7+0x300] ;  /* 0x00030000071c7984 */ /* 0x000ee80000000800 */
[----:B------:R-:W-:Y:S04]  /*0390*/  LDS R21, [R7+0x400] ;  /* 0x0004000007157984 */ /* 0x000fe80000000800 */
[----:B------:R-:W4:Y:S04]  /*03a0*/  LDS.128 R8, [R18+0x10] ;  /* 0x0000100012087984 */ /* 0x000f280000000c00 */
[----:B------:R-:W5:Y:S04]  /*03b0*/  LDS R24, [R7+0x500] ;  /* 0x0005000007187984 */ /* 0x000f680000000800 */
[----:B------:R-:W5:Y:S04]  /*03c0*/  LDS R23, [R7+0x600] ;  /* 0x0006000007177984 */ /* 0x000f680000000800 */
[----:B------:R-:W-:Y:S01]  /*03d0*/  LDS R22, [R7+0x900] ;  /* 0x0009000007167984 */ /* 0x000fe20000000800 */
[----:B0-----:R-:W-:-:S03]  /*03e0*/  FFMA R12, R12, R26, R19 ;  /* 0x0000001a0c0c7223 */ /* 0x001fc60000000013 */
[----:B------:R-:W0:Y:S01]  /*03f0*/  LDS R26, [R7+0x700] ;  /* 0x00070000071a7984 */ /* 0x000e220000000800 */
[----:B-1----:R-:W-:-:S03]  /*0400*/  FFMA R12, R27, R13, R12 ;  /* 0x0000000d1b0c7223 */ /* 0x002fc6000000000c */
[----:B------:R-:W-:Y:S01]  /*0410*/  LDS R19, [R7+0x800] ;  /* 0x0008000007137984 */ /* 0x000fe20000000800 */
[----:B--2---:R-:W-:-:S04]  /*0420*/  FFMA R25, R25, R14, R12 ;  /* 0x0000000e19197223 */ /* 0x004fc8000000000c */
[----:B---3--:R-:W-:Y:S02]  /*0430*/  FFMA R25, R28, R15, R25 ;  /* 0x0000000f1c197223 */ /* 0x008fe40000000019 */
[----:B------:R-:W1:Y:S04]  /*0440*/  LDS.128 R12, [R18+0x20] ;  /* 0x00002000120c7984 */ /* 0x000e680000000c00 */
[----:B------:R-:W-:Y:S01]  /*0450*/  LDS R28, [R7+0xb00] ;  /* 0x000b0000071c7984 */ /* 0x000fe20000000800 */
[----:B----4-:R-:W-:-:S03]  /*0460*/  FFMA R25, R8, R21, R25 ;  /* 0x0000001508197223 */ /* 0x010fc60000000019 */
[----:B------:R-:W2:Y:S01]  /*0470*/  LDS R21, [R7+0xa00] ;  /* 0x000a000007157984 */ /* 0x000ea20000000800 */
[----:B-----5:R-:W-:-:S04]  /*0480*/  FFMA R24, R24, R9, R25 ;  /* 0x0000000918187223 */ /* 0x020fc80000000019 */
[----:B------:R-:W-:Y:S02]  /*0490*/  FFMA R23, R23, R10, R24 ;  /* 0x0000000a17177223 */ /* 0x000fe40000000018 */
[----:B------:R-:W-:Y:S02]  /*04a0*/  LDS R24, [R7+0xd00] ;  /* 0x000d000007187984 */ /* 0x000fe40000000800 */
[----:B0-----:R-:W-:Y:S02]  /*04b0*/  FFMA R25, R26, R11, R23 ;  /* 0x0000000b1a197223 */ /* 0x001fe40000000017 */
[----:B------:R-:W-:Y:S04]  /*04c0*/  LDS R23, [R7+0xc00] ;  /* 0x000c000007177984 */ /* 0x000fe80000000800 */
[----:B------:R-:W0:Y:S04]  /*04d0*/  LDS.128 R8, [R18+0x30] ;  /* 0x0000300012087984 */ /* 0x000e280000000c00 */
[----:B------:R-:W-:Y:S01]  /*04e0*/  LDS R26, [R7+0xf00] ;  /* 0x000f0000071a7984 */ /* 0x000fe20000000800 */
[----:B-1----:R-:W-:-:S03]  /*04f0*/  FFMA R25, R12, R19, R25 ;  /* 0x000000130c197223 */ /* 0x002fc60000000019 */
[----:B------:R-:W1:Y:S01]  /*0500*/  LDS R19, [R7+0xe00] ;  /* 0x000e000007137984 */ /* 0x000e620000000800 */
[----:B------:R-:W-:-:S04]  /*0510*/  FFMA R22, R22, R13, R25 ;  /* 0x0000000d16167223 */ /* 0x000fc80000000019 */
[----:B--2---:R-:W-:Y:S02]  /*0520*/  FFMA R21, R21, R14, R22 ;  /* 0x0000000e15157223 */ /* 0x004fe40000000016 */
[----:B------:R-:W-:Y:S02]  /*0530*/  LDS R22, [R7+0x1100] ;  /* 0x0011000007167984 */ /* 0x000fe40000000800 */
[----:B------:R-:W-:Y:S02]  /*0540*/  FFMA R25, R28, R15, R21 ;  /* 0x0000000f1c197223 */ /* 0x000fe40000000015 */
[----:B------:R-:W-:Y:S04]  /*0550*/  LDS R21, [R7+0x1000] ;  /* 0x0010000007157984 */ /* 0x000fe80000000800 */
[----:B------:R-:W2:Y:S04]  /*0560*/  LDS.128 R12, [R18+0x40] ;  /* 0x00004000120c7984 */ /* 0x000ea80000000c00 */
[----:B------:R-:W-:Y:S01]  /*0570*/  LDS R28, [R7+0x1300] ;  /* 0x00130000071c7984 */ /* 0x000fe20000000800 */
[----:B0-----:R-:W-:-:S03]  /*0580*/  FFMA R25, R8, R23, R25 ;  /* 0x0000001708197223 */ /* 0x001fc60000000019 */
[----:B------:R-:W0:Y:S01]  /*0590*/  LDS R23, [R7+0x1200] ;  /* 0x0012000007177984 */ /* 0x000e220000000800 */
[----:B------:R-:W-:-:S04]  /*05a0*/  FFMA R24, R24, R9, R25 ;  /* 0x0000000918187223 */ /* 0x000fc80000000019 */
[----:B-1----:R-:W-:Y:S02]  /*05b0*/  FFMA R19, R19, R10, R24 ;  /* 0x0000000a13137223 */ /* 0x002fe40000000018 */
[----:B------:R-:W-:Y:S02]  /*05c0*/  LDS R24, [R7+0x1500] ;  /* 0x0015000007187984 */ /* 0x000fe40000000800 */
[----:B------:R-:W-:Y:S02]  /*05d0*/  FFMA R25, R26, R11, R19 ;  /* 0x0000000b1a197223 */ /* 0x000fe40000000013 */
[----:B------:R-:W-:Y:S04]  /*05e0*/  LDS R19, [R7+0x1400] ;  /* 0x0014000007137984 */ /* 0x000fe80000000800 */
[----:B------:R-:W1:Y:S04]  /*05f0*/  LDS.128 R8, [R18+0x50] ;  /* 0x0000500012087984 */ /* 0x000e680000000c00 */
[----:B------:R-:W-:Y:S01]  /*0600*/  LDS R26, [R7+0x1700] ;  /* 0x00170000071a7984 */ /* 0x000fe20000000800 */
[----:B--2---:R-:W-:-:S03]  /*0610*/  FFMA R25, R12, R21, R25 ;  /* 0x000000150c197223 */ /* 0x004fc60000000019 */
[----:B------:R-:W2:Y:S01]  /*0620*/  LDS R21, [R7+0x1600] ;  /* 0x0016000007157984 */ /* 0x000ea20000000800 */
[----:B------:R-:W-:-:S04]  /*0630*/  FFMA R22, R22, R13, R25 ;  /* 0x0000000d16167223 */ /* 0x000fc80000000019 */
[----:B0-----:R-:W-:Y:S02]  /*0640*/  FFMA R23, R23, R14, R22 ;  /* 0x0000000e17177223 */ /* 0x001fe40000000016 */
[----:B------:R-:W-:Y:S02]  /*0650*/  LDS R22, [R7+0x1900] ;  /* 0x0019000007167984 */ /* 0x000fe40000000800 */
[----:B------:R-:W-:Y:S02]  /*0660*/  FFMA R25, R28, R15, R23 ;  /* 0x0000000f1c197223 */ /* 0x000fe40000000017 */
        /* <DEDUP_REMOVED lines=68> */
[----:B------:R-:W-:-:S03]  /*0ab0*/  FFMA R12, R22, R13, R25 ;  /* 0x0000000d160c7223 */ /* 0x000fc60000000019 */
[----:B------:R-:W3:Y:S01]  /*0ac0*/  LDS R22, [R7+0x3700] ;  /* 0x0037000007167984 */ /* 0x000ee20000000800 */
[----:B-1----:R-:W-:-:S04]  /*0ad0*/  FFMA R19, R19, R14, R12 ;  /* 0x0000000e13137223 */ /* 0x002fc8000000000c */
[----:B------:R-:W-:Y:S02]  /*0ae0*/  FFMA R25, R28, R15, R19 ;  /* 0x0000000f1c197223 */ /* 0x000fe40000000013 */
[----:B------:R-:W-:Y:S04]  /*0af0*/  LDS R19, [R7+0x3800] ;  /* 0x0038000007137984 */ /* 0x000fe80000000800 */
[----:B------:R-:W1:Y:S01]  /*0b00*/  LDS.128 R12, [R18+0xe0] ;  /* 0x0000e000120c7984 */ /* 0x000e620000000c00 */
[----:B--2---:R-:W-:-:S04]  /*0b10*/  FFMA R21, R8, R21, R25 ;  /* 0x0000001508157223 */ /* 0x004fc80000000019 */
[----:B------:R-:W-:Y:S02]  /*0b20*/  FFMA R24, R24, R9, R21 ;  /* 0x0000000918187223 */ /* 0x000fe40000000015 */
[----:B------:R-:W2:Y:S02]  /*0b30*/  LDS R21, [R7+0x3a00] ;  /* 0x003a000007157984 */ /* 0x000ea40000000800 */
[----:B0-----:R-:W-:Y:S02]  /*0b40*/  FFMA R23, R23, R10, R24 ;  /* 0x0000000a17177223 */ /* 0x001fe40000000018 */
[----:B------:R-:W0:Y:S02]  /*0b50*/  LDS R24, [R7+0x3b00] ;  /* 0x003b000007187984 */ /* 0x000e240000000800 */
[----:B---3--:R-:W-:Y:S02]  /*0b60*/  FFMA R25, R22, R11, R23 ;  /* 0x0000000b16197223 */ /* 0x008fe40000000017 */
[----:B------:R-:W-:Y:S04]  /*0b70*/  LDS R23, [R7+0x3c00] ;  /* 0x003c000007177984 */ /* 0x000fe80000000800 */
[----:B------:R-:W3:Y:S04]  /*0b80*/  LDS.128 R8, [R18+0xf0] ;  /* 0x0000f00012087984 */ /* 0x000ee80000000c00 */
[----:B------:R-:W4:Y:S01]  /*0b90*/  LDS R22, [R7+0x3d00] ;  /* 0x003d000007167984 */ /* 0x000f220000000800 */
[----:B-1----:R-:W-:-:S03]  /*0ba0*/  FFMA R25, R12, R19, R25 ;  /* 0x000000130c197223 */ /* 0x002fc60000000019 */
[----:B------:R-:W1:Y:S01]  /*0bb0*/  LDS R19, [R7+0x3e00] ;  /* 0x003e000007137984 */ /* 0x000e620000000800 */
[----:B------:R-:W-:-:S03]  /*0bc0*/  FFMA R26, R26, R13, R25 ;  /* 0x0000000d1a1a7223 */ /* 0x000fc60000000019 */
[----:B------:R-:W5:Y:S01]  /*0bd0*/  LDS R12, [R7+0x3f00] ;  /* 0x003f0000070c7984 */ /* 0x000f620000000800 */
[----:B--2---:R-:W-:-:S04]  /*0be0*/  FFMA R21, R21, R14, R26 ;  /* 0x0000000e15157223 */ /* 0x004fc8000000001a */
[----:B0-----:R-:W-:-:S04]  /*0bf0*/  FFMA R15, R24, R15, R21 ;  /* 0x0000000f180f7223 */ /* 0x001fc80000000015 */
[----:B---3--:R-:W-:-:S04]  /*0c00*/  FFMA R15, R8, R23, R15 ;  /* 0x00000017080f7223 */ /* 0x008fc8000000000f */
[----:B----4-:R-:W-:-:S04]  /*0c10*/  FFMA R22, R22, R9, R15 ;  /* 0x0000000916167223 */ /* 0x010fc8000000000f */
[----:B-1----:R-:W-:-:S04]  /*0c20*/  FFMA R19, R19, R10, R22 ;  /* 0x0000000a13137223 */ /* 0x002fc80000000016 */
[----:B-----5:R-:W-:Y:S01]  /*0c30*/  FFMA R19, R12, R11, R19 ;  /* 0x0000000b0c137223 */ /* 0x020fe20000000013 */
[----:B------:R-:W-:Y:S06]  /*0c40*/  BAR.SYNC.DEFER_BLOCKING 0x0 ;  /* 0x0000000000007b1d */ /* 0x000fec0000010000 */
[----:B------:R-:W-:Y:S05]  /*0c50*/  BRA.U UP0, `(.L_x_0) ;  /* 0xfffffff500607547 */ /* 0x000fea000b83ffff */
[----:B------:R-:W-:-:S04]  /*0c60*/  ISETP.GE.U32.AND P0, PT, R17, UR14, PT ;  /* 0x0000000e11007c0c */ /* 0x000fc8000bf06070 */
[----:B------:R-:W-:-:S13]  /*0c70*/  ISETP.GE.U32.OR P0, PT, R20, R3, P0 ;  /* 0x000000031400720c */ /* 0x000fda0000706470 */
[----:B------:R-:W-:Y:S05]  /*0c80*/  @P0 EXIT ;  /* 0x000000000000094d */ /* 0x000fea0003800000 */
[----:B------:R-:W0:Y:S01]  /*0c90*/  LDC.64 R4, c[0x0][0x3a0] ;  /* 0x0000e800ff047b82 */ /* 0x000e220000000a00 */
[----:B------:R-:W-:-:S04]  /*0ca0*/  IMAD R3, R17, R3, R20 ;  /* 0x0000000311037224 */ /* 0x000fc800078e0214 */
[----:B0-----:R-:W-:-:S05]  /*0cb0*/  IMAD.WIDE.U32 R2, R3, 0x4, R4 ;  /* 0x0000000403027825 */ /* 0x001fca00078e0004 */
[----:B------:R-:W-:Y:S01]  /*0cc0*/  STG.E desc[UR8][R2.64], R19 ;  /* 0x0000001302007986 */ /* 0x000fe2000c101908 */
[----:B------:R-:W-:Y:S05]  /*0cd0*/  EXIT ;  /* 0x000000000000794d */ /* 0x000fea0003800000 */
.L_x_1:
[----:B------:R-:W-:-:S00]  /*0ce0*/  BRA `(.L_x_1) ;  /* 0xfffffffc00fc7947 */ /* 0x000fc0000383ffff */
[----:B------:R-:W-:-:S00]  /*0cf0*/  NOP ;  /* 0x0000000000007918 */ /* 0x000fc00000000000 */
        /* <DEDUP_REMOVED lines=8> */
.L_x_2:


//--------------------- .nv.shared._Z11matrix_multPfjjS_jjS_ --------------------------
	.section	.nv.shared._Z11matrix_multPfjjS_jjS_,"aw",@nobits
	.sectionflags	@""
	.align	4
.nv.shared._Z11matrix_multPfjjS_jjS_:
	.zero		33792


//--------------------- .nv.shared.reserved.0     --------------------------
	.section	.nv.shared.reserved.0,"aw",@nobits
	.weak		__nv_reservedSMEM_offset_0_alias
	.size		__nv_reservedSMEM_offset_0_alias, 0, 64
	.other		__nv_reservedSMEM_offset_0_alias,@"STO_CUDA_RESERVED_SHARED STV_DEFAULT"
__nv_reservedSMEM_offset_0_alias:
	.zero		0
	.zero		64


//--------------------- .nv.constant0._Z11matrix_multPfjjS_jjS_ --------------------------
	.section	.nv.constant0._Z11matrix_multPfjjS_jjS_,"a",@progbits
	.sectionflags	@""
	.align	4
.nv.constant0._Z11matrix_multPfjjS_jjS_:
	.zero		936


//--------------------- SYMBOLS --------------------------

	.type		.nv.reservedSmem.offset0,@object
	.size		.nv.reservedSmem.offset0,0x4
	.type		.nv.reservedSmem.cap,@object
	.size		.nv.reservedSmem.cap,0x4
